	.headerflags	@"EF_CUDA_TEXMODE_UNIFIED EF_CUDA_64BIT_ADDRESS EF_CUDA_ACCELERATORS EF_CUDA_SM90 EF_CUDA_VIRTUAL_SM(EF_CUDA_SM90)"
	.elftype	@"ET_EXEC"


//--------------------- .nv.info                  --------------------------
	.section	.nv.info,"",@"SHT_CUDA_INFO"
	.align	4


	//----- nvinfo : EIATTR_REGCOUNT
	.align		4
        /*0000*/ 	.byte	0x04, 0x2f
        /*0002*/ 	.short	(.L_3 - .L_2)
	.align		4
.L_2:
        /*0004*/ 	.word	index@(triton_poi_fused__native_batch_norm_legit_no_training_add_relu_12)
        /*0008*/ 	.word	0x00000014


	//----- nvinfo : EIATTR_MIN_STACK_SIZE
	.align		4
.L_3:
        /*000c*/ 	.byte	0x04, 0x12
        /*000e*/ 	.short	(.L_5 - .L_4)
	.align		4
.L_4:
        /*0010*/ 	.word	index@(triton_poi_fused__native_batch_norm_legit_no_training_add_relu_12)
        /*0014*/ 	.word	0x00000000


	//----- nvinfo : EIATTR_FRAME_SIZE
	.align		4
.L_5:
        /*0018*/ 	.byte	0x04, 0x11
        /*001a*/ 	.short	(.L_7 - .L_6)
	.align		4
.L_6:
        /*001c*/ 	.word	index@(triton_poi_fused__native_batch_norm_legit_no_training_add_relu_12)
        /*0020*/ 	.word	0x00000000


	//----- nvinfo : EIATTR_MIN_STACK_SIZE
	.align		4
.L_7:
        /*0024*/ 	.byte	0x04, 0x12
        /*0026*/ 	.short	(.L_9 - .L_8)
	.align		4
.L_8:
        /*0028*/ 	.word	index@(triton_poi_fused__native_batch_norm_legit_no_training_add_relu_12)
        /*002c*/ 	.word	0x00000000
.L_9:


//--------------------- .nv.info.triton_poi_fused__native_batch_norm_legit_no_training_add_relu_12 --------------------------
	.section	.nv.info.triton_poi_fused__native_batch_norm_legit_no_training_add_relu_12,"",@"SHT_CUDA_INFO"
	.sectionflags	@""
	.align	4


	//----- nvinfo : EIATTR_CUDA_API_VERSION
	.align		4
        /*0000*/ 	.byte	0x04, 0x37
        /*0002*/ 	.short	(.L_11 - .L_10)
.L_10:
        /*0004*/ 	.word	0x0000007c


	//----- nvinfo : EIATTR_KPARAM_INFO
	.align		4
.L_11:
        /*0008*/ 	.byte	0x04, 0x17
        /*000a*/ 	.short	(.L_13 - .L_12)
.L_12:
        /*000c*/ 	.word	0x00000000
        /*0010*/ 	.short	0x0007
        /*0012*/ 	.short	0x0038
        /*0014*/ 	.byte	0x00, 0xf0, 0x11, 0x00


	//----- nvinfo : EIATTR_KPARAM_INFO
	.align		4
.L_13:
        /*0018*/ 	.byte	0x04, 0x17
        /*001a*/ 	.short	(.L_15 - .L_14)
.L_14:
        /*001c*/ 	.word	0x00000000
        /*0020*/ 	.short	0x0006
        /*0022*/ 	.short	0x0030
        /*0024*/ 	.byte	0x00, 0xf4, 0x21, 0x00


	//----- nvinfo : EIATTR_KPARAM_INFO
	.align		4
.L_15:
        /*0028*/ 	.byte	0x04, 0x17
        /*002a*/ 	.short	(.L_17 - .L_16)
.L_16:
        /*002c*/ 	.word	0x00000000
        /*0030*/ 	.short	0x0005
        /*0032*/ 	.short	0x0028
        /*0034*/ 	.byte	0x00, 0xf4, 0x21, 0x00


	//----- nvinfo : EIATTR_KPARAM_INFO
	.align		4
.L_17:
        /*0038*/ 	.byte	0x04, 0x17
        /*003a*/ 	.short	(.L_19 - .L_18)
.L_18:
        /*003c*/ 	.word	0x00000000
        /*0040*/ 	.short	0x0004
        /*0042*/ 	.short	0x0020
        /*0044*/ 	.byte	0x00, 0xf4, 0x21, 0x00


	//----- nvinfo : EIATTR_KPARAM_INFO
	.align		4
.L_19:
        /*0048*/ 	.byte	0x04, 0x17
        /*004a*/ 	.short	(.L_21 - .L_20)
.L_20:
        /*004c*/ 	.word	0x00000000
        /*0050*/ 	.short	0x0003
        /*0052*/ 	.short	0x0018
        /*0054*/ 	.byte	0x00, 0xf4, 0x21, 0x00


	//----- nvinfo : EIATTR_KPARAM_INFO
	.align		4
.L_21:
        /*0058*/ 	.byte	0x04, 0x17
        /*005a*/ 	.short	(.L_23 - .L_22)
.L_22:
        /*005c*/ 	.word	0x00000000
        /*0060*/ 	.short	0x0002
        /*0062*/ 	.short	0x0010
        /*0064*/ 	.byte	0x00, 0xf4, 0x21, 0x00


	//----- nvinfo : EIATTR_KPARAM_INFO
	.align		4
.L_23:
        /*0068*/ 	.byte	0x04, 0x17
        /*006a*/ 	.short	(.L_25 - .L_24)
.L_24:
        /*006c*/ 	.word	0x00000000
        /*0070*/ 	.short	0x0001
        /*0072*/ 	.short	0x0008
        /*0074*/ 	.byte	0x00, 0xf4, 0x21, 0x00


	//----- nvinfo : EIATTR_KPARAM_INFO
	.align		4
.L_25:
        /*0078*/ 	.byte	0x04, 0x17
        /*007a*/ 	.short	(.L_27 - .L_26)
.L_26:
        /*007c*/ 	.word	0x00000000
        /*0080*/ 	.short	0x0000
        /*0082*/ 	.short	0x0000
        /*0084*/ 	.byte	0x00, 0xf4, 0x21, 0x00


	//----- nvinfo : EIATTR_SPARSE_MMA_MASK
	.align		4
.L_27:
        /*0088*/ 	.byte	0x03, 0x50
        /*008a*/ 	.short	0x0000


	//----- nvinfo : EIATTR_MAXREG_COUNT
	.align		4
        /*008c*/ 	.byte	0x03, 0x1b
        /*008e*/ 	.short	0x00ff


	//----- nvinfo : EIATTR_EXIT_INSTR_OFFSETS
	.align		4
        /*0090*/ 	.byte	0x04, 0x1c
        /*0092*/ 	.short	(.L_29 - .L_28)


	//   ....[0]....
.L_28:
        /*0094*/ 	.word	0x000003b0


	//----- nvinfo : EIATTR_REQNTID
	.align		4
.L_29:
        /*0098*/ 	.byte	0x04, 0x10
        /*009a*/ 	.short	(.L_31 - .L_30)
.L_30:
        /*009c*/ 	.word	0x00000080
        /*00a0*/ 	.word	0x00000001
        /*00a4*/ 	.word	0x00000001


	//----- nvinfo : EIATTR_CBANK_PARAM_SIZE
	.align		4
.L_31:
        /*00a8*/ 	.byte	0x03, 0x19
        /*00aa*/ 	.short	0x003c


	//----- nvinfo : EIATTR_PARAM_CBANK
	.align		4
        /*00ac*/ 	.byte	0x04, 0x0a
        /*00ae*/ 	.short	(.L_33 - .L_32)
	.align		4
.L_32:
        /*00b0*/ 	.word	index@(.nv.constant0.triton_poi_fused__native_batch_norm_legit_no_training_add_relu_12)
        /*00b4*/ 	.short	0x0210
        /*00b6*/ 	.short	0x003c


	//----- nvinfo : EIATTR_SW_WAR
	.align		4
.L_33:
        /*00b8*/ 	.byte	0x04, 0x36
        /*00ba*/ 	.short	(.L_35 - .L_34)
.L_34:
        /*00bc*/ 	.word	0x00000008
.L_35:


//--------------------- .nv.callgraph             --------------------------
	.section	.nv.callgraph,"",@"SHT_CUDA_CALLGRAPH"
	.align	4
	.sectionentsize	8
	.align		4
        /*0000*/ 	.word	0x00000000
	.align		4
        /*0004*/ 	.word	0xffffffff
	.align		4
        /*0008*/ 	.word	0x00000000
	.align		4
        /*000c*/ 	.word	0xfffffffe
	.align		4
        /*0010*/ 	.word	0x00000000
	.align		4
        /*0014*/ 	.word	0xfffffffd
	.align		4
        /*0018*/ 	.word	0x00000000
	.align		4
        /*001c*/ 	.word	0xfffffffc


//--------------------- .nv.constant4             --------------------------
	.section	.nv.constant4,"a",@progbits
	.align	8
	.align		8
.nv.constant4:
        /*0000*/ 	.dword	_$_str
	.align		8
        /*0008*/ 	.dword	_$_str_$_2


//--------------------- .text.triton_poi_fused__native_batch_norm_legit_no_training_add_relu_12 --------------------------
	.section	.text.triton_poi_fused__native_batch_norm_legit_no_training_add_relu_12,"ax",@progbits
	.align	128
        .global         triton_poi_fused__native_batch_norm_legit_no_training_add_relu_12
        .type           triton_poi_fused__native_batch_norm_legit_no_training_add_relu_12,@function
        .size           triton_poi_fused__native_batch_norm_legit_no_training_add_relu_12,(.L_x_1 - triton_poi_fused__native_batch_norm_legit_no_training_add_relu_12)
        .other          triton_poi_fused__native_batch_norm_legit_no_training_add_relu_12,@"STO_CUDA_ENTRY STV_DEFAULT"
triton_poi_fused__native_batch_norm_legit_no_training_add_relu_12:
.text.triton_poi_fused__native_batch_norm_legit_no_training_add_relu_12:
[----:B------:R-:W-:Y:S01]  /*0000*/  LDC R1, c[0x0][0x28] ;  /* 0x00000a00ff017b82 */ /* 0x000fe20000000800 */
[----:B------:R-:W1:Y:S07]  /*0010*/  S2R R0, SR_TID.X ;  /* 0x0000000000007919 */ /* 0x000e6e0000002100 */
[----:B------:R-:W2:Y:S01]  /*0020*/  LDC.64 R10, c[0x0][0x228] ;  /* 0x00008a00ff0a7b82 */ /* 0x000ea20000000a00 */
[----:B------:R-:W-:Y:S01]  /*0030*/  ULDC.64 UR4, c[0x0][0x208] ;  /* 0x0000820000047ab9 */ /* 0x000fe20000000a00 */
[----:B------:R-:W3:Y:S06]  /*0040*/  S2R R5, SR_CTAID.X ;  /* 0x0000000000057919 */ /* 0x000eec0000002500 */
[----:B------:R-:W4:Y:S08]  /*0050*/  LDC.64 R6, c[0x0][0x218] ;  /* 0x00008600ff067b82 */ /* 0x000f300000000a00 */
[----:B------:R-:W5:Y:S08]  /*0060*/  LDC.64 R8, c[0x0][0x220] ;  /* 0x00008800ff087b82 */ /* 0x000f700000000a00 */
[----:B------:R-:W4:Y:S01]  /*0070*/  LDC.64 R12, c[0x0][0x230] ;  /* 0x00008c00ff0c7b82 */ /* 0x000f220000000a00 */
[----:B-1----:R-:W-:-:S07]  /*0080*/  SHF.L.U32 R0, R0, 0x1, RZ ;  /* 0x0000000100007819 */ /* 0x002fce00000006ff */
[----:B------:R-:W1:Y:S01]  /*0090*/  LDC.64 R14, c[0x0][0x238] ;  /* 0x00008e00ff0e7b82 */ /* 0x000e620000000a00 */
[----:B---3--:R-:W-:Y:S02]  /*00a0*/  SHF.R.S32.HI R3, RZ, 0x17, R5 ;  /* 0x00000017ff037819 */ /* 0x008fe40000011405 */
[----:B------:R-:W-:Y:S02]  /*00b0*/  LOP3.LUT R0, R0, 0xfe, RZ, 0xc0, !PT ;  /* 0x000000fe00007812 */ /* 0x000fe400078ec0ff */
[----:B------:R-:W-:Y:S02]  /*00c0*/  SGXT R3, R3, 0x1 ;  /* 0x000000010303781a */ /* 0x000fe40000000200 */
[----:B------:R-:W-:-:S04]  /*00d0*/  LEA R0, R5, R0, 0x8 ;  /* 0x0000000005007211 */ /* 0x000fc800078e40ff */
[----:B------:R-:W-:-:S04]  /*00e0*/  LEA.HI R3, R3, R0, RZ, 0x2 ;  /* 0x0000000003037211 */ /* 0x000fc800078f10ff */
[--C-:B------:R-:W-:Y:S02]  /*00f0*/  SHF.R.S32.HI R2, RZ, 0x2, R3.reuse ;  /* 0x00000002ff027819 */ /* 0x100fe40000011403 */
[----:B------:R-:W-:-:S04]  /*0100*/  SHF.R.S32.HI R3, RZ, 0x1f, R3 ;  /* 0x0000001fff037819 */ /* 0x000fc80000011403 */
[----:B------:R-:W-:-:S04]  /*0110*/  LEA.HI R3, R3, R2, RZ, 0x9 ;  /* 0x0000000203037211 */ /* 0x000fc800078f48ff */
[----:B------:R-:W-:-:S04]  /*0120*/  LOP3.LUT R3, R3, 0xfffffe00, RZ, 0xc0, !PT ;  /* 0xfffffe0003037812 */ /* 0x000fc800078ec0ff */
[----:B------:R-:W-:Y:S02]  /*0130*/  IADD3 R17, R2, -R3, RZ ;  /* 0x8000000302117210 */ /* 0x000fe40007ffe0ff */
[----:B------:R-:W3:Y:S03]  /*0140*/  LDC.64 R2, c[0x0][0x210] ;  /* 0x00008400ff027b82 */ /* 0x000ee60000000a00 */
[----:B--2---:R-:W-:-:S05]  /*0150*/  IMAD.WIDE R10, R17, 0x4, R10 ;  /* 0x00000004110a7825 */ /* 0x004fca00078e020a */
[----:B------:R1:W2:Y:S01]  /*0160*/  LDG.E.EL R4, desc[UR4][R10.64] ;  /* 0x000000040a047981 */ /* 0x0002a2000c2e1900 */
[----:B----4-:R-:W-:-:S04]  /*0170*/  IMAD.WIDE R6, R0, 0x4, R6 ;  /* 0x0000000400067825 */ /* 0x010fc800078e0206 */
[C---:B-----5:R-:W-:Y:S02]  /*0180*/  IMAD.WIDE R8, R17.reuse, 0x4, R8 ;  /* 0x0000000411087825 */ /* 0x060fe400078e0208 */
[----:B------:R-:W4:Y:S02]  /*0190*/  LDG.E.64 R6, desc[UR4][R6.64] ;  /* 0x0000000406067981 */ /* 0x000f24000c1e1b00 */
[C---:B0-----:R-:W-:Y:S02]  /*01a0*/  IMAD.WIDE R12, R17.reuse, 0x4, R12 ;  /* 0x00000004110c7825 */ /* 0x041fe400078e020c */
[----:B------:R0:W4:Y:S02]  /*01b0*/  LDG.E.EL R5, desc[UR4][R8.64] ;  /* 0x0000000408057981 */ /* 0x000124000c2e1900 */
[----:B-1----:R-:W-:Y:S02]  /*01c0*/  IMAD.WIDE R10, R17, 0x4, R14 ;  /* 0x00000004110a7825 */ /* 0x002fe400078e020e */
[----:B------:R1:W5:Y:S02]  /*01d0*/  LDG.E.EL R12, desc[UR4][R12.64] ;  /* 0x000000040c0c7981 */ /* 0x000364000c2e1900 */
[----:B---3--:R-:W-:-:S02]  /*01e0*/  IMAD.WIDE R2, R0, 0x4, R2 ;  /* 0x0000000400027825 */ /* 0x008fc400078e0202 */
[----:B------:R-:W5:Y:S01]  /*01f0*/  LDG.E.EL R11, desc[UR4][R10.64] ;  /* 0x000000040a0b7981 */ /* 0x000f62000c2e1900 */
[----:B0-----:R-:W0:Y:S03]  /*0200*/  LDC.64 R8, c[0x0][0x240] ;  /* 0x00009000ff087b82 */ /* 0x001e260000000a00 */
[----:B------:R-:W3:Y:S01]  /*0210*/  LDG.E.64 R2, desc[UR4][R2.64] ;  /* 0x0000000402027981 */ /* 0x000ee2000c1e1b00 */
[----:B-1----:R-:W-:Y:S01]  /*0220*/  HFMA2.MMA R13, -RZ, RZ, 1.625, 0 ;  /* 0x3e800000ff0d7435 */ /* 0x002fe200000001ff */
[----:B0-----:R-:W-:-:S04]  /*0230*/  IMAD.WIDE R8, R0, 0x4, R8 ;  /* 0x0000000400087825 */ /* 0x001fc800078e0208 */
[----:B--2---:R-:W-:-:S04]  /*0240*/  FADD R4, R4, 9.9999997473787516356e-06 ;  /* 0x3727c5ac04047421 */ /* 0x004fc80000000000 */
[----:B------:R-:W0:Y:S02]  /*0250*/  MUFU.SQRT R14, R4 ;  /* 0x00000004000e7308 */ /* 0x000e240000002000 */
[C---:B0-----:R-:W-:Y:S02]  /*0260*/  FSETP.GT.AND P0, PT, R14.reuse, 8.50705917302346158658e+37, PT ;  /* 0x7e8000000e00780b */ /* 0x041fe40003f04000 */
[----:B------:R-:W-:-:S11]  /*0270*/  FSETP.GEU.AND P1, PT, R14, 1.175494350822287508e-38, PT ;  /* 0x008000000e00780b */ /* 0x000fd60003f2e000 */
[----:B------:R-:W-:-:S04]  /*0280*/  @P0 FMUL R14, R14, 0.25 ;  /* 0x3e8000000e0e0820 */ /* 0x000fc80000400000 */
[----:B------:R-:W-:-:S06]  /*0290*/  @!P1 FMUL R14, R14, 16777216 ;  /* 0x4b8000000e0e9820 */ /* 0x000fcc0000400000 */
[----:B------:R-:W0:Y:S01]  /*02a0*/  MUFU.RCP R14, R14 ;  /* 0x0000000e000e7308 */ /* 0x000e220000001000 */
[----:B------:R-:W-:Y:S01]  /*02b0*/  FSEL R13, R13, 1, P0 ;  /* 0x3f8000000d0d7808 */ /* 0x000fe20000000000 */
[----:B----4-:R-:W-:-:S04]  /*02c0*/  FADD R7, R7, -R5 ;  /* 0x8000000507077221 */ /* 0x010fc80000000000 */
[----:B------:R-:W-:Y:S01]  /*02d0*/  @!P1 FMUL R13, R13, 16777216 ;  /* 0x4b8000000d0d9820 */ /* 0x000fe20000400000 */
[----:B------:R-:W-:-:S03]  /*02e0*/  FADD R6, R6, -R5 ;  /* 0x8000000506067221 */ /* 0x000fc60000000000 */
[----:B0-----:R-:W-:-:S04]  /*02f0*/  FMUL R13, R14, R13 ;  /* 0x0000000d0e0d7220 */ /* 0x001fc80000400000 */
[-C--:B------:R-:W-:Y:S01]  /*0300*/  FMUL R7, R7, R13.reuse ;  /* 0x0000000d07077220 */ /* 0x080fe20000400000 */
[----:B------:R-:W-:-:S03]  /*0310*/  FMUL R6, R6, R13 ;  /* 0x0000000d06067220 */ /* 0x000fc60000400000 */
[C-C-:B-----5:R-:W-:Y:S01]  /*0320*/  FFMA R4, R12.reuse, R7, R11.reuse ;  /* 0x000000070c047223 */ /* 0x160fe2000000000b */
[----:B------:R-:W-:-:S04]  /*0330*/  FFMA R11, R12, R6, R11 ;  /* 0x000000060c0b7223 */ /* 0x000fc8000000000b */
[----:B---3--:R-:W-:Y:S01]  /*0340*/  FSETP.GEU.AND P1, PT, R4, -R3, PT ;  /* 0x800000030400720b */ /* 0x008fe20003f2e000 */
[----:B------:R-:W-:Y:S01]  /*0350*/  FADD R4, R3, R4 ;  /* 0x0000000403047221 */ /* 0x000fe20000000000 */
[----:B------:R-:W-:Y:S01]  /*0360*/  FADD R3, R2, R11 ;  /* 0x0000000b02037221 */ /* 0x000fe20000000000 */
[----:B------:R-:W-:-:S03]  /*0370*/  FSETP.GEU.AND P0, PT, R11, -R2, PT ;  /* 0x800000020b00720b */ /* 0x000fc60003f0e000 */
[----:B------:R-:W-:Y:S02]  /*0380*/  FSEL R5, R4, RZ, P1 ;  /* 0x000000ff04057208 */ /* 0x000fe40000800000 */
[----:B------:R-:W-:-:S05]  /*0390*/  FSEL R4, R3, RZ, P0 ;  /* 0x000000ff03047208 */ /* 0x000fca0000000000 */
[----:B------:R-:W-:Y:S01]  /*03a0*/  STG.E.64 desc[UR4][R8.64], R4 ;  /* 0x0000000408007986 */ /* 0x000fe2000c101b04 */
[----:B------:R-:W-:Y:S05]  /*03b0*/  EXIT ;  /* 0x000000000000794d */ /* 0x000fea0003800000 */
.L_x_0:
[----:B------:R-:W-:-:S00]  /*03c0*/  BRA `(.L_x_0) ;  /* 0xfffffffc00fc7947 */ /* 0x000fc0000383ffff */
[----:B------:R-:W-:-:S00]  /*03d0*/  NOP ;  /* 0x0000000000007918 */ /* 0x000fc00000000000 */
        /* <DEDUP_REMOVED lines=10> */
.L_x_1:


//--------------------- .nv.global.init           --------------------------
	.section	.nv.global.init,"aw",@progbits
.nv.global.init:
	.type		_$_str,@object
	.size		_$_str,(_$_str_$_2 - _$_str)
_$_str:
        /*0000*/ 	.byte	0x5f, 0x5f, 0x43, 0x55, 0x44, 0x41, 0x5f, 0x46, 0x54, 0x5a, 0x00
	.type		_$_str_$_2,@object
	.size		_$_str_$_2,(.L_1 - _$_str_$_2)
_$_str_$_2:
        /*000b*/ 	.byte	0x5f, 0x5f, 0x43, 0x55, 0x44, 0x41, 0x5f, 0x50, 0x52, 0x45, 0x43, 0x5f, 0x53, 0x51, 0x52, 0x54
        /*001b*/ 	.byte	0x00
.L_1:


//--------------------- .nv.constant0.triton_poi_fused__native_batch_norm_legit_no_training_add_relu_12 --------------------------
	.section	.nv.constant0.triton_poi_fused__native_batch_norm_legit_no_training_add_relu_12,"a",@progbits
	.sectionflags	@""
	.align	4
.nv.constant0.triton_poi_fused__native_batch_norm_legit_no_training_add_relu_12:
	.zero		588
